	.headerflags	@"EF_CUDA_TEXMODE_UNIFIED EF_CUDA_64BIT_ADDRESS EF_CUDA_ACCELERATORS EF_CUDA_SM90 EF_CUDA_VIRTUAL_SM(EF_CUDA_SM90)"
	.elftype	@"ET_EXEC"


//--------------------- .nv.info                  --------------------------
	.section	.nv.info,"",@"SHT_CUDA_INFO"
	.align	4


	//----- nvinfo : EIATTR_REGCOUNT
	.align		4
        /*0000*/ 	.byte	0x04, 0x2f
        /*0002*/ 	.short	(.L_3 - .L_2)
	.align		4
.L_2:
        /*0004*/ 	.word	index@(triton_poi_fused__native_batch_norm_legit_no_training_add_leaky_relu_16)
        /*0008*/ 	.word	0x00000012


	//----- nvinfo : EIATTR_MIN_STACK_SIZE
	.align		4
.L_3:
        /*000c*/ 	.byte	0x04, 0x12
        /*000e*/ 	.short	(.L_5 - .L_4)
	.align		4
.L_4:
        /*0010*/ 	.word	index@(triton_poi_fused__native_batch_norm_legit_no_training_add_leaky_relu_16)
        /*0014*/ 	.word	0x00000000


	//----- nvinfo : EIATTR_FRAME_SIZE
	.align		4
.L_5:
        /*0018*/ 	.byte	0x04, 0x11
        /*001a*/ 	.short	(.L_7 - .L_6)
	.align		4
.L_6:
        /*001c*/ 	.word	index@(triton_poi_fused__native_batch_norm_legit_no_training_add_leaky_relu_16)
        /*0020*/ 	.word	0x00000000


	//----- nvinfo : EIATTR_MIN_STACK_SIZE
	.align		4
.L_7:
        /*0024*/ 	.byte	0x04, 0x12
        /*0026*/ 	.short	(.L_9 - .L_8)
	.align		4
.L_8:
        /*0028*/ 	.word	index@(triton_poi_fused__native_batch_norm_legit_no_training_add_leaky_relu_16)
        /*002c*/ 	.word	0x00000000
.L_9:


//--------------------- .nv.info.triton_poi_fused__native_batch_norm_legit_no_training_add_leaky_relu_16 --------------------------
	.section	.nv.info.triton_poi_fused__native_batch_norm_legit_no_training_add_leaky_relu_16,"",@"SHT_CUDA_INFO"
	.sectionflags	@""
	.align	4


	//----- nvinfo : EIATTR_CUDA_API_VERSION
	.align		4
        /*0000*/ 	.byte	0x04, 0x37
        /*0002*/ 	.short	(.L_11 - .L_10)
.L_10:
        /*0004*/ 	.word	0x0000007c


	//----- nvinfo : EIATTR_KPARAM_INFO
	.align		4
.L_11:
        /*0008*/ 	.byte	0x04, 0x17
        /*000a*/ 	.short	(.L_13 - .L_12)
.L_12:
        /*000c*/ 	.word	0x00000000
        /*0010*/ 	.short	0x0007
        /*0012*/ 	.short	0x0038
        /*0014*/ 	.byte	0x00, 0xf0, 0x11, 0x00


	//----- nvinfo : EIATTR_KPARAM_INFO
	.align		4
.L_13:
        /*0018*/ 	.byte	0x04, 0x17
        /*001a*/ 	.short	(.L_15 - .L_14)
.L_14:
        /*001c*/ 	.word	0x00000000
        /*0020*/ 	.short	0x0006
        /*0022*/ 	.short	0x0030
        /*0024*/ 	.byte	0x00, 0xf4, 0x21, 0x00


	//----- nvinfo : EIATTR_KPARAM_INFO
	.align		4
.L_15:
        /*0028*/ 	.byte	0x04, 0x17
        /*002a*/ 	.short	(.L_17 - .L_16)
.L_16:
        /*002c*/ 	.word	0x00000000
        /*0030*/ 	.short	0x0005
        /*0032*/ 	.short	0x0028
        /*0034*/ 	.byte	0x00, 0xf4, 0x21, 0x00


	//----- nvinfo : EIATTR_KPARAM_INFO
	.align		4
.L_17:
        /*0038*/ 	.byte	0x04, 0x17
        /*003a*/ 	.short	(.L_19 - .L_18)
.L_18:
        /*003c*/ 	.word	0x00000000
        /*0040*/ 	.short	0x0004
        /*0042*/ 	.short	0x0020
        /*0044*/ 	.byte	0x00, 0xf4, 0x21, 0x00


	//----- nvinfo : EIATTR_KPARAM_INFO
	.align		4
.L_19:
        /*0048*/ 	.byte	0x04, 0x17
        /*004a*/ 	.short	(.L_21 - .L_20)
.L_20:
        /*004c*/ 	.word	0x00000000
        /*0050*/ 	.short	0x0003
        /*0052*/ 	.short	0x0018
        /*0054*/ 	.byte	0x00, 0xf4, 0x21, 0x00


	//----- nvinfo : EIATTR_KPARAM_INFO
	.align		4
.L_21:
        /*0058*/ 	.byte	0x04, 0x17
        /*005a*/ 	.short	(.L_23 - .L_22)
.L_22:
        /*005c*/ 	.word	0x00000000
        /*0060*/ 	.short	0x0002
        /*0062*/ 	.short	0x0010
        /*0064*/ 	.byte	0x00, 0xf4, 0x21, 0x00


	//----- nvinfo : EIATTR_KPARAM_INFO
	.align		4
.L_23:
        /*0068*/ 	.byte	0x04, 0x17
        /*006a*/ 	.short	(.L_25 - .L_24)
.L_24:
        /*006c*/ 	.word	0x00000000
        /*0070*/ 	.short	0x0001
        /*0072*/ 	.short	0x0008
        /*0074*/ 	.byte	0x00, 0xf4, 0x21, 0x00


	//----- nvinfo : EIATTR_KPARAM_INFO
	.align		4
.L_25:
        /*0078*/ 	.byte	0x04, 0x17
        /*007a*/ 	.short	(.L_27 - .L_26)
.L_26:
        /*007c*/ 	.word	0x00000000
        /*0080*/ 	.short	0x0000
        /*0082*/ 	.short	0x0000
        /*0084*/ 	.byte	0x00, 0xf4, 0x21, 0x00


	//----- nvinfo : EIATTR_SPARSE_MMA_MASK
	.align		4
.L_27:
        /*0088*/ 	.byte	0x03, 0x50
        /*008a*/ 	.short	0x0000


	//----- nvinfo : EIATTR_MAXREG_COUNT
	.align		4
        /*008c*/ 	.byte	0x03, 0x1b
        /*008e*/ 	.short	0x00ff


	//----- nvinfo : EIATTR_EXIT_INSTR_OFFSETS
	.align		4
        /*0090*/ 	.byte	0x04, 0x1c
        /*0092*/ 	.short	(.L_29 - .L_28)


	//   ....[0]....
.L_28:
        /*0094*/ 	.word	0x00000420


	//----- nvinfo : EIATTR_REQNTID
	.align		4
.L_29:
        /*0098*/ 	.byte	0x04, 0x10
        /*009a*/ 	.short	(.L_31 - .L_30)
.L_30:
        /*009c*/ 	.word	0x00000080
        /*00a0*/ 	.word	0x00000001
        /*00a4*/ 	.word	0x00000001


	//----- nvinfo : EIATTR_CBANK_PARAM_SIZE
	.align		4
.L_31:
        /*00a8*/ 	.byte	0x03, 0x19
        /*00aa*/ 	.short	0x003c


	//----- nvinfo : EIATTR_PARAM_CBANK
	.align		4
        /*00ac*/ 	.byte	0x04, 0x0a
        /*00ae*/ 	.short	(.L_33 - .L_32)
	.align		4
.L_32:
        /*00b0*/ 	.word	index@(.nv.constant0.triton_poi_fused__native_batch_norm_legit_no_training_add_leaky_relu_16)
        /*00b4*/ 	.short	0x0210
        /*00b6*/ 	.short	0x003c


	//----- nvinfo : EIATTR_SW_WAR
	.align		4
.L_33:
        /*00b8*/ 	.byte	0x04, 0x36
        /*00ba*/ 	.short	(.L_35 - .L_34)
.L_34:
        /*00bc*/ 	.word	0x00000008
.L_35:


//--------------------- .nv.callgraph             --------------------------
	.section	.nv.callgraph,"",@"SHT_CUDA_CALLGRAPH"
	.align	4
	.sectionentsize	8
	.align		4
        /*0000*/ 	.word	0x00000000
	.align		4
        /*0004*/ 	.word	0xffffffff
	.align		4
        /*0008*/ 	.word	0x00000000
	.align		4
        /*000c*/ 	.word	0xfffffffe
	.align		4
        /*0010*/ 	.word	0x00000000
	.align		4
        /*0014*/ 	.word	0xfffffffd
	.align		4
        /*0018*/ 	.word	0x00000000
	.align		4
        /*001c*/ 	.word	0xfffffffc


//--------------------- .nv.constant4             --------------------------
	.section	.nv.constant4,"a",@progbits
	.align	8
	.align		8
.nv.constant4:
        /*0000*/ 	.dword	_$_str
	.align		8
        /*0008*/ 	.dword	_$_str_$_2


//--------------------- .text.triton_poi_fused__native_batch_norm_legit_no_training_add_leaky_relu_16 --------------------------
	.section	.text.triton_poi_fused__native_batch_norm_legit_no_training_add_leaky_relu_16,"ax",@progbits
	.align	128
        .global         triton_poi_fused__native_batch_norm_legit_no_training_add_leaky_relu_16
        .type           triton_poi_fused__native_batch_norm_legit_no_training_add_leaky_relu_16,@function
        .size           triton_poi_fused__native_batch_norm_legit_no_training_add_leaky_relu_16,(.L_x_1 - triton_poi_fused__native_batch_norm_legit_no_training_add_leaky_relu_16)
        .other          triton_poi_fused__native_batch_norm_legit_no_training_add_leaky_relu_16,@"STO_CUDA_ENTRY STV_DEFAULT"
triton_poi_fused__native_batch_norm_legit_no_training_add_leaky_relu_16:
.text.triton_poi_fused__native_batch_norm_legit_no_training_add_leaky_relu_16:
[----:B------:R-:W-:Y:S01]  /*0000*/  LDC R1, c[0x0][0x28] ;  /* 0x00000a00ff017b82 */ /* 0x000fe20000000800 */
[----:B------:R-:W1:Y:S07]  /*0010*/  S2R R0, SR_TID.X ;  /* 0x0000000000007919 */ /* 0x000e6e0000002100 */
[----:B------:R-:W2:Y:S01]  /*0020*/  LDC.64 R2, c[0x0][0x228] ;  /* 0x00008a00ff027b82 */ /* 0x000ea20000000a00 */
[----:B------:R-:W-:Y:S01]  /*0030*/  ULDC.64 UR4, c[0x0][0x208] ;  /* 0x0000820000047ab9 */ /* 0x000fe20000000a00 */
[----:B------:R-:W3:Y:S06]  /*0040*/  S2R R7, SR_CTAID.X ;  /* 0x0000000000077919 */ /* 0x000eec0000002500 */
[----:B------:R-:W4:Y:S08]  /*0050*/  LDC.64 R8, c[0x0][0x230] ;  /* 0x00008c00ff087b82 */ /* 0x000f300000000a00 */
[----:B------:R-:W5:Y:S08]  /*0060*/  LDC.64 R10, c[0x0][0x238] ;  /* 0x00008e00ff0a7b82 */ /* 0x000f700000000a00 */
[----:B------:R-:W4:Y:S01]  /*0070*/  LDC.64 R12, c[0x0][0x240] ;  /* 0x00009000ff0c7b82 */ /* 0x000f220000000a00 */
[----:B-1----:R-:W-:-:S02]  /*0080*/  SHF.L.U32 R0, R0, 0x1, RZ ;  /* 0x0000000100007819 */ /* 0x002fc400000006ff */
[----:B---3--:R-:W-:Y:S02]  /*0090*/  SHF.R.S32.HI R5, RZ, 0x17, R7 ;  /* 0x00000017ff057819 */ /* 0x008fe40000011407 */
[----:B------:R-:W-:Y:S02]  /*00a0*/  LOP3.LUT R0, R0, 0xfe, RZ, 0xc0, !PT ;  /* 0x000000fe00007812 */ /* 0x000fe400078ec0ff */
[----:B------:R-:W-:Y:S02]  /*00b0*/  SGXT R5, R5, 0x1 ;  /* 0x000000010505781a */ /* 0x000fe40000000200 */
[----:B------:R-:W-:Y:S02]  /*00c0*/  LEA R0, R7, R0, 0x8 ;  /* 0x0000000007007211 */ /* 0x000fe400078e40ff */
[----:B------:R-:W1:Y:S02]  /*00d0*/  LDC.64 R6, c[0x0][0x220] ;  /* 0x00008800ff067b82 */ /* 0x000e640000000a00 */
[----:B------:R-:W-:-:S04]  /*00e0*/  LEA.HI R5, R5, R0, RZ, 0x8 ;  /* 0x0000000005057211 */ /* 0x000fc800078f40ff */
[----:B------:R-:W-:-:S04]  /*00f0*/  LOP3.LUT R5, R5, 0xffffff00, RZ, 0xc0, !PT ;  /* 0xffffff0005057812 */ /* 0x000fc800078ec0ff */
[----:B------:R-:W-:Y:S02]  /*0100*/  IADD3 R15, R0, -R5, RZ ;  /* 0x80000005000f7210 */ /* 0x000fe40007ffe0ff */
[----:B------:R-:W3:Y:S03]  /*0110*/  LDC.64 R4, c[0x0][0x218] ;  /* 0x00008600ff047b82 */ /* 0x000ee60000000a00 */
[----:B--2---:R-:W-:-:S06]  /*0120*/  IMAD.WIDE R2, R15, 0x4, R2 ;  /* 0x000000040f027825 */ /* 0x004fcc00078e0202 */
[----:B------:R-:W2:Y:S01]  /*0130*/  LDG.E.EL.64 R2, desc[UR4][R2.64] ;  /* 0x0000000402027981 */ /* 0x000ea2000c2e1b00 */
[----:B-1----:R-:W-:-:S06]  /*0140*/  IMAD.WIDE R6, R15, 0x4, R6 ;  /* 0x000000040f067825 */ /* 0x002fcc00078e0206 */
[----:B------:R-:W2:Y:S01]  /*0150*/  LDG.E.EL.64 R6, desc[UR4][R6.64] ;  /* 0x0000000406067981 */ /* 0x000ea2000c2e1b00 */
[----:B---3--:R-:W-:-:S06]  /*0160*/  IMAD.WIDE R4, R0, 0x4, R4 ;  /* 0x0000000400047825 */ /* 0x008fcc00078e0204 */
[----:B------:R-:W3:Y:S01]  /*0170*/  LDG.E.64 R4, desc[UR4][R4.64] ;  /* 0x0000000404047981 */ /* 0x000ee2000c1e1b00 */
[----:B----4-:R-:W-:-:S04]  /*0180*/  IMAD.WIDE R8, R15, 0x4, R8 ;  /* 0x000000040f087825 */ /* 0x010fc800078e0208 */
[----:B-----5:R-:W-:Y:S02]  /*0190*/  IMAD.WIDE R10, R15, 0x4, R10 ;  /* 0x000000040f0a7825 */ /* 0x020fe400078e020a */
[----:B------:R-:W4:Y:S04]  /*01a0*/  LDG.E.EL.64 R8, desc[UR4][R8.64] ;  /* 0x0000000408087981 */ /* 0x000f28000c2e1b00 */
[----:B------:R-:W4:Y:S01]  /*01b0*/  LDG.E.EL.64 R10, desc[UR4][R10.64] ;  /* 0x000000040a0a7981 */ /* 0x000f22000c2e1b00 */
[----:B0-----:R-:W-:-:S06]  /*01c0*/  IMAD.WIDE R12, R0, 0x4, R12 ;  /* 0x00000004000c7825 */ /* 0x001fcc00078e020c */
[----:B------:R-:W5:Y:S01]  /*01d0*/  LDG.E.64 R12, desc[UR4][R12.64] ;  /* 0x000000040c0c7981 */ /* 0x000f62000c1e1b00 */
[----:B--2---:R-:W-:Y:S01]  /*01e0*/  FADD R2, R2, 9.9999997473787516356e-06 ;  /* 0x3727c5ac02027421 */ /* 0x004fe20000000000 */
[----:B------:R-:W-:-:S03]  /*01f0*/  FADD R3, R3, 9.9999997473787516356e-06 ;  /* 0x3727c5ac03037421 */ /* 0x000fc60000000000 */
[----:B------:R-:W0:Y:S08]  /*0200*/  MUFU.SQRT R14, R2 ;  /* 0x00000002000e7308 */ /* 0x000e300000002000 */
[----:B------:R-:W1:Y:S01]  /*0210*/  MUFU.SQRT R15, R3 ;  /* 0x00000003000f7308 */ /* 0x000e620000002000 */
[C---:B0-----:R-:W-:Y:S02]  /*0220*/  FSETP.GT.AND P0, PT, R14.reuse, 8.50705917302346158658e+37, PT ;  /* 0x7e8000000e00780b */ /* 0x041fe40003f04000 */
[----:B------:R-:W-:-:S02]  /*0230*/  FSETP.GEU.AND P2, PT, R14, 1.175494350822287508e-38, PT ;  /* 0x008000000e00780b */ /* 0x000fc40003f4e000 */
[C---:B-1----:R-:W-:Y:S02]  /*0240*/  FSETP.GT.AND P1, PT, R15.reuse, 8.50705917302346158658e+37, PT ;  /* 0x7e8000000f00780b */ /* 0x042fe40003f24000 */
[----:B------:R-:W-:-:S07]  /*0250*/  FSETP.GEU.AND P3, PT, R15, 1.175494350822287508e-38, PT ;  /* 0x008000000f00780b */ /* 0x000fce0003f6e000 */
[----:B------:R-:W-:Y:S01]  /*0260*/  @P0 FMUL R14, R14, 0.25 ;  /* 0x3e8000000e0e0820 */ /* 0x000fe20000400000 */
[----:B------:R-:W-:-:S03]  /*0270*/  HFMA2.MMA R2, -RZ, RZ, 1.625, 0 ;  /* 0x3e800000ff027435 */ /* 0x000fc600000001ff */
[----:B------:R-:W-:Y:S01]  /*0280*/  @!P2 FMUL R14, R14, 16777216 ;  /* 0x4b8000000e0ea820 */ /* 0x000fe20000400000 */
[----:B------:R-:W-:-:S04]  /*0290*/  @P1 FMUL R15, R15, 0.25 ;  /* 0x3e8000000f0f1820 */ /* 0x000fc80000400000 */
[----:B------:R-:W-:Y:S01]  /*02a0*/  @!P3 FMUL R15, R15, 16777216 ;  /* 0x4b8000000f0fb820 */ /* 0x000fe20000400000 */
[----:B------:R-:W0:Y:S01]  /*02b0*/  MUFU.RCP R14, R14 ;  /* 0x0000000e000e7308 */ /* 0x000e220000001000 */
[----:B------:R-:W-:-:S07]  /*02c0*/  FSEL R3, R2, 1, P0 ;  /* 0x3f80000002037808 */ /* 0x000fce0000000000 */
[----:B------:R-:W1:Y:S01]  /*02d0*/  MUFU.RCP R15, R15 ;  /* 0x0000000f000f7308 */ /* 0x000e620000001000 */
[----:B------:R-:W-:Y:S01]  /*02e0*/  FSEL R2, R2, 1, P1 ;  /* 0x3f80000002027808 */ /* 0x000fe20000800000 */
[----:B------:R-:W-:Y:S01]  /*02f0*/  @!P2 FMUL R3, R3, 16777216 ;  /* 0x4b8000000303a820 */ /* 0x000fe20000400000 */
[----:B---3--:R-:W-:-:S03]  /*0300*/  FADD R4, R4, -R6 ;  /* 0x8000000604047221 */ /* 0x008fc60000000000 */
[----:B------:R-:W-:Y:S01]  /*0310*/  @!P3 FMUL R2, R2, 16777216 ;  /* 0x4b8000000202b820 */ /* 0x000fe20000400000 */
[----:B0-----:R-:W-:Y:S01]  /*0320*/  FMUL R3, R14, R3 ;  /* 0x000000030e037220 */ /* 0x001fe20000400000 */
[----:B------:R-:W-:-:S03]  /*0330*/  FADD R5, R5, -R7 ;  /* 0x8000000705057221 */ /* 0x000fc60000000000 */
[----:B------:R-:W-:Y:S01]  /*0340*/  FMUL R7, R4, R3 ;  /* 0x0000000304077220 */ /* 0x000fe20000400000 */
[----:B-1----:R-:W-:-:S04]  /*0350*/  FMUL R2, R15, R2 ;  /* 0x000000020f027220 */ /* 0x002fc80000400000 */
[----:B------:R-:W-:Y:S02]  /*0360*/  FMUL R4, R5, R2 ;  /* 0x0000000205047220 */ /* 0x000fe40000400000 */
[----:B------:R-:W0:Y:S01]  /*0370*/  LDC.64 R2, c[0x0][0x210] ;  /* 0x00008400ff027b82 */ /* 0x000e220000000a00 */
[----:B----4-:R-:W-:Y:S01]  /*0380*/  FFMA R7, R8, R7, R10 ;  /* 0x0000000708077223 */ /* 0x010fe2000000000a */
[----:B------:R-:W-:-:S04]  /*0390*/  FFMA R4, R9, R4, R11 ;  /* 0x0000000409047223 */ /* 0x000fc8000000000b */
[----:B------:R-:W-:Y:S02]  /*03a0*/  FSETP.GT.AND P0, PT, R7, RZ, PT ;  /* 0x000000ff0700720b */ /* 0x000fe40003f04000 */
[----:B------:R-:W-:-:S11]  /*03b0*/  FSETP.GT.AND P1, PT, R4, RZ, PT ;  /* 0x000000ff0400720b */ /* 0x000fd60003f24000 */
[----:B------:R-:W-:Y:S02]  /*03c0*/  @!P0 FMUL R7, R7, 0.10000000149011611938 ;  /* 0x3dcccccd07078820 */ /* 0x000fe40000400000 */
[----:B------:R-:W-:Y:S02]  /*03d0*/  @!P1 FMUL R4, R4, 0.10000000149011611938 ;  /* 0x3dcccccd04049820 */ /* 0x000fe40000400000 */
[----:B-----5:R-:W-:Y:S01]  /*03e0*/  FADD R12, R12, R7 ;  /* 0x000000070c0c7221 */ /* 0x020fe20000000000 */
[----:B0-----:R-:W-:-:S04]  /*03f0*/  IMAD.WIDE R2, R0, 0x4, R2 ;  /* 0x0000000400027825 */ /* 0x001fc800078e0202 */
[----:B------:R-:W-:-:S05]  /*0400*/  FADD R13, R13, R4 ;  /* 0x000000040d0d7221 */ /* 0x000fca0000000000 */
[----:B------:R-:W-:Y:S01]  /*0410*/  STG.E.64 desc[UR4][R2.64], R12 ;  /* 0x0000000c02007986 */ /* 0x000fe2000c101b04 */
[----:B------:R-:W-:Y:S05]  /*0420*/  EXIT ;  /* 0x000000000000794d */ /* 0x000fea0003800000 */
.L_x_0:
[----:B------:R-:W-:-:S00]  /*0430*/  BRA `(.L_x_0) ;  /* 0xfffffffc00fc7947 */ /* 0x000fc0000383ffff */
[----:B------:R-:W-:-:S00]  /*0440*/  NOP ;  /* 0x0000000000007918 */ /* 0x000fc00000000000 */
        /* <DEDUP_REMOVED lines=11> */
.L_x_1:


//--------------------- .nv.global.init           --------------------------
	.section	.nv.global.init,"aw",@progbits
.nv.global.init:
	.type		_$_str,@object
	.size		_$_str,(_$_str_$_2 - _$_str)
_$_str:
        /*0000*/ 	.byte	0x5f, 0x5f, 0x43, 0x55, 0x44, 0x41, 0x5f, 0x46, 0x54, 0x5a, 0x00
	.type		_$_str_$_2,@object
	.size		_$_str_$_2,(.L_1 - _$_str_$_2)
_$_str_$_2:
        /*000b*/ 	.byte	0x5f, 0x5f, 0x43, 0x55, 0x44, 0x41, 0x5f, 0x50, 0x52, 0x45, 0x43, 0x5f, 0x53, 0x51, 0x52, 0x54
        /*001b*/ 	.byte	0x00
.L_1:


//--------------------- .nv.constant0.triton_poi_fused__native_batch_norm_legit_no_training_add_leaky_relu_16 --------------------------
	.section	.nv.constant0.triton_poi_fused__native_batch_norm_legit_no_training_add_leaky_relu_16,"a",@progbits
	.sectionflags	@""
	.align	4
.nv.constant0.triton_poi_fused__native_batch_norm_legit_no_training_add_leaky_relu_16:
	.zero		588
